//
// Generated by NVIDIA NVVM Compiler
//
// Compiler Build ID: CL-36424714
// Cuda compilation tools, release 13.0, V13.0.88
// Based on NVVM 20.0.0
//

.version 9.0
.target sm_100
.address_size 64

	// .globl	_Z14do_some_thingsP5PointiiPiPf

.visible .entry _Z14do_some_thingsP5PointiiPiPf(
	.param .u64 .ptr .align 1 _Z14do_some_thingsP5PointiiPiPf_param_0,
	.param .u32 _Z14do_some_thingsP5PointiiPiPf_param_1,
	.param .u32 _Z14do_some_thingsP5PointiiPiPf_param_2,
	.param .u64 .ptr .align 1 _Z14do_some_thingsP5PointiiPiPf_param_3,
	.param .u64 .ptr .align 1 _Z14do_some_thingsP5PointiiPiPf_param_4
)
{
	.reg .pred 	%p<23>;
	.reg .b32 	%r<123>;
	.reg .b32 	%f<164>;
	.reg .b64 	%rd<41>;

	ld.param.u64 	%rd16, [_Z14do_some_thingsP5PointiiPiPf_param_0];
	ld.param.u32 	%r40, [_Z14do_some_thingsP5PointiiPiPf_param_2];
	ld.param.u64 	%rd14, [_Z14do_some_thingsP5PointiiPiPf_param_3];
	ld.param.u64 	%rd15, [_Z14do_some_thingsP5PointiiPiPf_param_4];
	cvta.to.global.u64 	%rd1, %rd16;
	mov.u32 	%r41, %tid.x;
	mul.lo.s32 	%r119, %r40, %r41;
	add.s32 	%r2, %r119, %r40;
	setp.lt.s32 	%p1, %r40, 1;
	mov.f32 	%f162, 0f00000000;
	mov.f32 	%f163, %f162;
	@%p1 bra 	$L__BB0_13;
	add.s32 	%r42, %r119, 1;
	max.s32 	%r43, %r2, %r42;
	sub.s32 	%r3, %r43, %r119;
	and.b32  	%r4, %r3, 15;
	sub.s32 	%r44, %r119, %r43;
	setp.gt.u32 	%p2, %r44, -16;
	mov.f32 	%f163, 0f00000000;
	mov.u32 	%r112, %r119;
	mov.f32 	%f162, %f163;
	@%p2 bra 	$L__BB0_4;
	and.b32  	%r45, %r3, -16;
	neg.s32 	%r110, %r45;
	mul.wide.u32 	%rd17, %r119, 8;
	add.s64 	%rd18, %rd17, %rd1;
	add.s64 	%rd37, %rd18, 64;
	mov.f32 	%f163, 0f00000000;
	mov.u32 	%r112, %r119;
$L__BB0_3:
	.pragma "nounroll";
	ld.global.u32 	%r46, [%rd37+-64];
	cvt.rn.f32.s32 	%f33, %r46;
	add.f32 	%f34, %f162, %f33;
	ld.global.u32 	%r47, [%rd37+-60];
	cvt.rn.f32.s32 	%f35, %r47;
	add.f32 	%f36, %f163, %f35;
	ld.global.u32 	%r48, [%rd37+-56];
	cvt.rn.f32.s32 	%f37, %r48;
	add.f32 	%f38, %f34, %f37;
	ld.global.u32 	%r49, [%rd37+-52];
	cvt.rn.f32.s32 	%f39, %r49;
	add.f32 	%f40, %f36, %f39;
	ld.global.u32 	%r50, [%rd37+-48];
	cvt.rn.f32.s32 	%f41, %r50;
	add.f32 	%f42, %f38, %f41;
	ld.global.u32 	%r51, [%rd37+-44];
	cvt.rn.f32.s32 	%f43, %r51;
	add.f32 	%f44, %f40, %f43;
	ld.global.u32 	%r52, [%rd37+-40];
	cvt.rn.f32.s32 	%f45, %r52;
	add.f32 	%f46, %f42, %f45;
	ld.global.u32 	%r53, [%rd37+-36];
	cvt.rn.f32.s32 	%f47, %r53;
	add.f32 	%f48, %f44, %f47;
	ld.global.u32 	%r54, [%rd37+-32];
	cvt.rn.f32.s32 	%f49, %r54;
	add.f32 	%f50, %f46, %f49;
	ld.global.u32 	%r55, [%rd37+-28];
	cvt.rn.f32.s32 	%f51, %r55;
	add.f32 	%f52, %f48, %f51;
	ld.global.u32 	%r56, [%rd37+-24];
	cvt.rn.f32.s32 	%f53, %r56;
	add.f32 	%f54, %f50, %f53;
	ld.global.u32 	%r57, [%rd37+-20];
	cvt.rn.f32.s32 	%f55, %r57;
	add.f32 	%f56, %f52, %f55;
	ld.global.u32 	%r58, [%rd37+-16];
	cvt.rn.f32.s32 	%f57, %r58;
	add.f32 	%f58, %f54, %f57;
	ld.global.u32 	%r59, [%rd37+-12];
	cvt.rn.f32.s32 	%f59, %r59;
	add.f32 	%f60, %f56, %f59;
	ld.global.u32 	%r60, [%rd37+-8];
	cvt.rn.f32.s32 	%f61, %r60;
	add.f32 	%f62, %f58, %f61;
	ld.global.u32 	%r61, [%rd37+-4];
	cvt.rn.f32.s32 	%f63, %r61;
	add.f32 	%f64, %f60, %f63;
	ld.global.u32 	%r62, [%rd37];
	cvt.rn.f32.s32 	%f65, %r62;
	add.f32 	%f66, %f62, %f65;
	ld.global.u32 	%r63, [%rd37+4];
	cvt.rn.f32.s32 	%f67, %r63;
	add.f32 	%f68, %f64, %f67;
	ld.global.u32 	%r64, [%rd37+8];
	cvt.rn.f32.s32 	%f69, %r64;
	add.f32 	%f70, %f66, %f69;
	ld.global.u32 	%r65, [%rd37+12];
	cvt.rn.f32.s32 	%f71, %r65;
	add.f32 	%f72, %f68, %f71;
	ld.global.u32 	%r66, [%rd37+16];
	cvt.rn.f32.s32 	%f73, %r66;
	add.f32 	%f74, %f70, %f73;
	ld.global.u32 	%r67, [%rd37+20];
	cvt.rn.f32.s32 	%f75, %r67;
	add.f32 	%f76, %f72, %f75;
	ld.global.u32 	%r68, [%rd37+24];
	cvt.rn.f32.s32 	%f77, %r68;
	add.f32 	%f78, %f74, %f77;
	ld.global.u32 	%r69, [%rd37+28];
	cvt.rn.f32.s32 	%f79, %r69;
	add.f32 	%f80, %f76, %f79;
	ld.global.u32 	%r70, [%rd37+32];
	cvt.rn.f32.s32 	%f81, %r70;
	add.f32 	%f82, %f78, %f81;
	ld.global.u32 	%r71, [%rd37+36];
	cvt.rn.f32.s32 	%f83, %r71;
	add.f32 	%f84, %f80, %f83;
	ld.global.u32 	%r72, [%rd37+40];
	cvt.rn.f32.s32 	%f85, %r72;
	add.f32 	%f86, %f82, %f85;
	ld.global.u32 	%r73, [%rd37+44];
	cvt.rn.f32.s32 	%f87, %r73;
	add.f32 	%f88, %f84, %f87;
	ld.global.u32 	%r74, [%rd37+48];
	cvt.rn.f32.s32 	%f89, %r74;
	add.f32 	%f90, %f86, %f89;
	ld.global.u32 	%r75, [%rd37+52];
	cvt.rn.f32.s32 	%f91, %r75;
	add.f32 	%f92, %f88, %f91;
	ld.global.u32 	%r76, [%rd37+56];
	cvt.rn.f32.s32 	%f93, %r76;
	add.f32 	%f162, %f90, %f93;
	ld.global.u32 	%r77, [%rd37+60];
	cvt.rn.f32.s32 	%f94, %r77;
	add.f32 	%f163, %f92, %f94;
	add.s32 	%r112, %r112, 16;
	add.s32 	%r110, %r110, 16;
	add.s64 	%rd37, %rd37, 128;
	setp.ne.s32 	%p3, %r110, 0;
	@%p3 bra 	$L__BB0_3;
$L__BB0_4:
	setp.eq.s32 	%p4, %r4, 0;
	@%p4 bra 	$L__BB0_13;
	and.b32  	%r11, %r3, 7;
	setp.lt.u32 	%p5, %r4, 8;
	@%p5 bra 	$L__BB0_7;
	mul.wide.u32 	%rd19, %r112, 8;
	add.s64 	%rd20, %rd1, %rd19;
	ld.global.u32 	%r78, [%rd20];
	cvt.rn.f32.s32 	%f96, %r78;
	add.f32 	%f97, %f162, %f96;
	ld.global.u32 	%r79, [%rd20+4];
	cvt.rn.f32.s32 	%f98, %r79;
	add.f32 	%f99, %f163, %f98;
	ld.global.u32 	%r80, [%rd20+8];
	cvt.rn.f32.s32 	%f100, %r80;
	add.f32 	%f101, %f97, %f100;
	ld.global.u32 	%r81, [%rd20+12];
	cvt.rn.f32.s32 	%f102, %r81;
	add.f32 	%f103, %f99, %f102;
	ld.global.u32 	%r82, [%rd20+16];
	cvt.rn.f32.s32 	%f104, %r82;
	add.f32 	%f105, %f101, %f104;
	ld.global.u32 	%r83, [%rd20+20];
	cvt.rn.f32.s32 	%f106, %r83;
	add.f32 	%f107, %f103, %f106;
	ld.global.u32 	%r84, [%rd20+24];
	cvt.rn.f32.s32 	%f108, %r84;
	add.f32 	%f109, %f105, %f108;
	ld.global.u32 	%r85, [%rd20+28];
	cvt.rn.f32.s32 	%f110, %r85;
	add.f32 	%f111, %f107, %f110;
	ld.global.u32 	%r86, [%rd20+32];
	cvt.rn.f32.s32 	%f112, %r86;
	add.f32 	%f113, %f109, %f112;
	ld.global.u32 	%r87, [%rd20+36];
	cvt.rn.f32.s32 	%f114, %r87;
	add.f32 	%f115, %f111, %f114;
	ld.global.u32 	%r88, [%rd20+40];
	cvt.rn.f32.s32 	%f116, %r88;
	add.f32 	%f117, %f113, %f116;
	ld.global.u32 	%r89, [%rd20+44];
	cvt.rn.f32.s32 	%f118, %r89;
	add.f32 	%f119, %f115, %f118;
	ld.global.u32 	%r90, [%rd20+48];
	cvt.rn.f32.s32 	%f120, %r90;
	add.f32 	%f121, %f117, %f120;
	ld.global.u32 	%r91, [%rd20+52];
	cvt.rn.f32.s32 	%f122, %r91;
	add.f32 	%f123, %f119, %f122;
	ld.global.u32 	%r92, [%rd20+56];
	cvt.rn.f32.s32 	%f124, %r92;
	add.f32 	%f162, %f121, %f124;
	ld.global.u32 	%r93, [%rd20+60];
	cvt.rn.f32.s32 	%f125, %r93;
	add.f32 	%f163, %f123, %f125;
	add.s32 	%r112, %r112, 8;
$L__BB0_7:
	setp.eq.s32 	%p6, %r11, 0;
	@%p6 bra 	$L__BB0_13;
	and.b32  	%r14, %r3, 3;
	setp.lt.u32 	%p7, %r11, 4;
	@%p7 bra 	$L__BB0_10;
	mul.wide.u32 	%rd21, %r112, 8;
	add.s64 	%rd22, %rd1, %rd21;
	ld.global.u32 	%r94, [%rd22];
	cvt.rn.f32.s32 	%f127, %r94;
	add.f32 	%f128, %f162, %f127;
	ld.global.u32 	%r95, [%rd22+4];
	cvt.rn.f32.s32 	%f129, %r95;
	add.f32 	%f130, %f163, %f129;
	ld.global.u32 	%r96, [%rd22+8];
	cvt.rn.f32.s32 	%f131, %r96;
	add.f32 	%f132, %f128, %f131;
	ld.global.u32 	%r97, [%rd22+12];
	cvt.rn.f32.s32 	%f133, %r97;
	add.f32 	%f134, %f130, %f133;
	ld.global.u32 	%r98, [%rd22+16];
	cvt.rn.f32.s32 	%f135, %r98;
	add.f32 	%f136, %f132, %f135;
	ld.global.u32 	%r99, [%rd22+20];
	cvt.rn.f32.s32 	%f137, %r99;
	add.f32 	%f138, %f134, %f137;
	ld.global.u32 	%r100, [%rd22+24];
	cvt.rn.f32.s32 	%f139, %r100;
	add.f32 	%f162, %f136, %f139;
	ld.global.u32 	%r101, [%rd22+28];
	cvt.rn.f32.s32 	%f140, %r101;
	add.f32 	%f163, %f138, %f140;
	add.s32 	%r112, %r112, 4;
$L__BB0_10:
	setp.eq.s32 	%p8, %r14, 0;
	@%p8 bra 	$L__BB0_13;
	mul.wide.u32 	%rd23, %r112, 8;
	add.s64 	%rd24, %rd23, %rd1;
	add.s64 	%rd38, %rd24, 4;
	neg.s32 	%r115, %r14;
$L__BB0_12:
	.pragma "nounroll";
	ld.global.u32 	%r102, [%rd38+-4];
	cvt.rn.f32.s32 	%f141, %r102;
	add.f32 	%f162, %f162, %f141;
	ld.global.u32 	%r103, [%rd38];
	cvt.rn.f32.s32 	%f142, %r103;
	add.f32 	%f163, %f163, %f142;
	add.s64 	%rd38, %rd38, 8;
	add.s32 	%r115, %r115, 1;
	setp.ne.s32 	%p9, %r115, 0;
	@%p9 bra 	$L__BB0_12;
$L__BB0_13:
	setp.lt.s32 	%p10, %r40, 1;
	cvt.rn.f32.s32 	%f143, %r40;
	div.rn.f32 	%f27, %f162, %f143;
	@%p10 bra 	$L__BB0_30;
	mov.u32 	%r116, %r119;
$L__BB0_15:
	mul.wide.u32 	%rd25, %r116, 8;
	add.s64 	%rd26, %rd1, %rd25;
	ld.global.u32 	%r104, [%rd26+4];
	cvt.rn.f32.s32 	%f144, %r104;
	setp.geu.f32 	%p11, %f27, %f144;
	add.s32 	%r116, %r116, 1;
	setp.lt.s32 	%p12, %r116, %r2;
	and.pred  	%p13, %p12, %p11;
	@%p13 bra 	$L__BB0_15;
	setp.geu.f32 	%p14, %f27, %f144;
	@%p14 bra 	$L__BB0_30;
	cvt.rzi.s32.f32 	%r22, %f27;
	add.s32 	%r105, %r119, 1;
	max.s32 	%r106, %r2, %r105;
	sub.s32 	%r23, %r106, %r119;
	and.b32  	%r24, %r23, 15;
	sub.s32 	%r107, %r119, %r106;
	setp.gt.u32 	%p15, %r107, -16;
	@%p15 bra 	$L__BB0_20;
	and.b32  	%r108, %r23, -16;
	neg.s32 	%r117, %r108;
	mul.wide.u32 	%rd27, %r119, 8;
	add.s64 	%rd28, %rd27, %rd1;
	add.s64 	%rd39, %rd28, 68;
$L__BB0_19:
	.pragma "nounroll";
	st.global.u32 	[%rd39+-64], %r22;
	st.global.u32 	[%rd39+-56], %r22;
	st.global.u32 	[%rd39+-48], %r22;
	st.global.u32 	[%rd39+-40], %r22;
	st.global.u32 	[%rd39+-32], %r22;
	st.global.u32 	[%rd39+-24], %r22;
	st.global.u32 	[%rd39+-16], %r22;
	st.global.u32 	[%rd39+-8], %r22;
	st.global.u32 	[%rd39], %r22;
	st.global.u32 	[%rd39+8], %r22;
	st.global.u32 	[%rd39+16], %r22;
	st.global.u32 	[%rd39+24], %r22;
	st.global.u32 	[%rd39+32], %r22;
	st.global.u32 	[%rd39+40], %r22;
	st.global.u32 	[%rd39+48], %r22;
	st.global.u32 	[%rd39+56], %r22;
	add.s32 	%r119, %r119, 16;
	add.s32 	%r117, %r117, 16;
	add.s64 	%rd39, %rd39, 128;
	setp.ne.s32 	%p16, %r117, 0;
	@%p16 bra 	$L__BB0_19;
$L__BB0_20:
	setp.eq.s32 	%p17, %r24, 0;
	@%p17 bra 	$L__BB0_29;
	and.b32  	%r31, %r23, 7;
	setp.lt.u32 	%p18, %r24, 8;
	@%p18 bra 	$L__BB0_23;
	mul.wide.u32 	%rd29, %r119, 8;
	add.s64 	%rd30, %rd1, %rd29;
	st.global.u32 	[%rd30+4], %r22;
	st.global.u32 	[%rd30+12], %r22;
	st.global.u32 	[%rd30+20], %r22;
	st.global.u32 	[%rd30+28], %r22;
	st.global.u32 	[%rd30+36], %r22;
	st.global.u32 	[%rd30+44], %r22;
	st.global.u32 	[%rd30+52], %r22;
	st.global.u32 	[%rd30+60], %r22;
	add.s32 	%r119, %r119, 8;
$L__BB0_23:
	setp.eq.s32 	%p19, %r31, 0;
	@%p19 bra 	$L__BB0_29;
	and.b32  	%r34, %r23, 3;
	setp.lt.u32 	%p20, %r31, 4;
	@%p20 bra 	$L__BB0_26;
	mul.wide.u32 	%rd31, %r119, 8;
	add.s64 	%rd32, %rd1, %rd31;
	st.global.u32 	[%rd32+4], %r22;
	st.global.u32 	[%rd32+12], %r22;
	st.global.u32 	[%rd32+20], %r22;
	st.global.u32 	[%rd32+28], %r22;
	add.s32 	%r119, %r119, 4;
$L__BB0_26:
	setp.eq.s32 	%p21, %r34, 0;
	@%p21 bra 	$L__BB0_29;
	mul.wide.u32 	%rd33, %r119, 8;
	add.s64 	%rd34, %rd33, %rd1;
	add.s64 	%rd40, %rd34, 4;
	neg.s32 	%r122, %r34;
$L__BB0_28:
	.pragma "nounroll";
	st.global.u32 	[%rd40], %r22;
	add.s64 	%rd40, %rd40, 8;
	add.s32 	%r122, %r122, 1;
	setp.ne.s32 	%p22, %r122, 0;
	@%p22 bra 	$L__BB0_28;
$L__BB0_29:
	cvta.to.global.u64 	%rd35, %rd14;
	atom.global.add.u32 	%r109, [%rd35], 1;
	bra.uni 	$L__BB0_31;
$L__BB0_30:
	cvta.to.global.u64 	%rd36, %rd15;
	atom.global.add.f32 	%f145, [%rd36], %f163;
$L__BB0_31:
	ret;

}


// ===== COMPILED SASS (sm_100) =====

	.target	sm_100

	.elftype	@"ET_EXEC"


//--------------------- .note.nv.tkinfo           --------------------------
	.section	.note.nv.tkinfo,"",@"SHT_NOTE"
	.sectionflags	@"SHF_NOTE_NV_TKINFO"
	.tkinfo
        /*0018*/ 	.word	0x00000002
        /*0030*/ 	.string	""
        /*0030*/ 	.string	"ptxas"
        /*0030*/ 	.string	"Cuda compilation tools, release 13.0, V13.0.88"
        /*0030*/ 	.string	"Build cuda_13.0.r13.0/compiler.36424714_0"
        /*0030*/ 	.string	"-arch sm_100 -m 64 "



//--------------------- .note.nv.cuinfo           --------------------------
	.section	.note.nv.cuinfo,"",@"SHT_NOTE"
	.sectionflags	@"SHF_NOTE_NV_CUINFO"
        /*0018*/ 	.short	0x0002
        /*001a*/ 	.short	0x0064
        /*001c*/ 	.short	0x0082
	.zero		2


//--------------------- .nv.info                  --------------------------
	.section	.nv.info,"",@"SHT_CUDA_INFO"
	.align	4


	//----- nvinfo : EIATTR_REGCOUNT
	.align		4
        /*0000*/ 	.byte	0x04, 0x2f
        /*0002*/ 	.short	(.L_1 - .L_0)
	.align		4
.L_0:
        /*0004*/ 	.word	index@(_Z14do_some_thingsP5PointiiPiPf)
        /*0008*/ 	.word	0x00000020


	//----- nvinfo : EIATTR_FRAME_SIZE
	.align		4
.L_1:
        /*000c*/ 	.byte	0x04, 0x11
        /*000e*/ 	.short	(.L_3 - .L_2)
	.align		4
.L_2:
        /*0010*/ 	.word	index@($__internal_0_$__cuda_sm3x_div_rn_noftz_f32_slowpath)
        /*0014*/ 	.word	0x00000000


	//----- nvinfo : EIATTR_FRAME_SIZE
	.align		4
.L_3:
        /*0018*/ 	.byte	0x04, 0x11
        /*001a*/ 	.short	(.L_5 - .L_4)
	.align		4
.L_4:
        /*001c*/ 	.word	index@(_Z14do_some_thingsP5PointiiPiPf)
        /*0020*/ 	.word	0x00000000


	//----- nvinfo : EIATTR_MIN_STACK_SIZE
	.align		4
.L_5:
        /*0024*/ 	.byte	0x04, 0x12
        /*0026*/ 	.short	(.L_7 - .L_6)
	.align		4
.L_6:
        /*0028*/ 	.word	index@(_Z14do_some_thingsP5PointiiPiPf)
        /*002c*/ 	.word	0x00000000
.L_7:


//--------------------- .nv.compat                --------------------------
	.section	.nv.compat,"",@"SHT_CUDA_COMPAT_INFO"
	.align	4
        /*0000*/ 	.byte	0x02, 0x09, 0x00, 0x00, 0x02, 0x02, 0x01, 0x00, 0x02, 0x05, 0x05, 0x00, 0x03, 0x07, 0x01, 0x01
        /*0010*/ 	.byte	0x02, 0x03, 0x00, 0x00, 0x02, 0x06, 0x01, 0x00, 0x04, 0x0b, 0x08, 0x00, 0x01, 0x00, 0x00, 0x00
        /*0020*/ 	.byte	0x00, 0x00, 0x00, 0x00


//--------------------- .nv.info._Z14do_some_thingsP5PointiiPiPf --------------------------
	.section	.nv.info._Z14do_some_thingsP5PointiiPiPf,"",@"SHT_CUDA_INFO"
	.sectionflags	@""
	.align	4


	//----- nvinfo : EIATTR_CUDA_API_VERSION
	.align		4
        /*0000*/ 	.byte	0x04, 0x37
        /*0002*/ 	.short	(.L_9 - .L_8)
.L_8:
        /*0004*/ 	.word	0x00000082


	//----- nvinfo : EIATTR_KPARAM_INFO
	.align		4
.L_9:
        /*0008*/ 	.byte	0x04, 0x17
        /*000a*/ 	.short	(.L_11 - .L_10)
.L_10:
        /*000c*/ 	.word	0x00000000
        /*0010*/ 	.short	0x0004
        /*0012*/ 	.short	0x0018
        /*0014*/ 	.byte	0x00, 0xf5, 0x21, 0x00


	//----- nvinfo : EIATTR_KPARAM_INFO
	.align		4
.L_11:
        /*0018*/ 	.byte	0x04, 0x17
        /*001a*/ 	.short	(.L_13 - .L_12)
.L_12:
        /*001c*/ 	.word	0x00000000
        /*0020*/ 	.short	0x0003
        /*0022*/ 	.short	0x0010
        /*0024*/ 	.byte	0x00, 0xf5, 0x21, 0x00


	//----- nvinfo : EIATTR_KPARAM_INFO
	.align		4
.L_13:
        /*0028*/ 	.byte	0x04, 0x17
        /*002a*/ 	.short	(.L_15 - .L_14)
.L_14:
        /*002c*/ 	.word	0x00000000
        /*0030*/ 	.short	0x0002
        /*0032*/ 	.short	0x000c
        /*0034*/ 	.byte	0x00, 0xf0, 0x11, 0x00


	//----- nvinfo : EIATTR_KPARAM_INFO
	.align		4
.L_15:
        /*0038*/ 	.byte	0x04, 0x17
        /*003a*/ 	.short	(.L_17 - .L_16)
.L_16:
        /*003c*/ 	.word	0x00000000
        /*0040*/ 	.short	0x0001
        /*0042*/ 	.short	0x0008
        /*0044*/ 	.byte	0x00, 0xf0, 0x11, 0x00


	//----- nvinfo : EIATTR_KPARAM_INFO
	.align		4
.L_17:
        /*0048*/ 	.byte	0x04, 0x17
        /*004a*/ 	.short	(.L_19 - .L_18)
.L_18:
        /*004c*/ 	.word	0x00000000
        /*0050*/ 	.short	0x0000
        /*0052*/ 	.short	0x0000
        /*0054*/ 	.byte	0x00, 0xf5, 0x21, 0x00


	//----- nvinfo : EIATTR_SPARSE_MMA_MASK
	.align		4
.L_19:
        /*0058*/ 	.byte	0x03, 0x50
        /*005a*/ 	.short	0x0000


	//----- nvinfo : EIATTR_MAXREG_COUNT
	.align		4
        /*005c*/ 	.byte	0x03, 0x1b
        /*005e*/ 	.short	0x00ff


	//----- nvinfo : EIATTR_MERCURY_ISA_VERSION
	.align		4
        /*0060*/ 	.byte	0x03, 0x5f
        /*0062*/ 	.short	0x0101


	//----- nvinfo : EIATTR_INT_WARP_WIDE_INSTR_OFFSETS
	.align		4
        /*0064*/ 	.byte	0x04, 0x31
        /*0066*/ 	.short	(.L_21 - .L_20)


	//   ....[0]....
.L_20:
        /*0068*/ 	.word	0x00001610


	//----- nvinfo : EIATTR_VRC_CTA_INIT_COUNT
	.align		4
.L_21:
        /*006c*/ 	.byte	0x02, 0x4a
	.zero		1
	.zero		1


	//----- nvinfo : EIATTR_EXIT_INSTR_OFFSETS
	.align		4
        /*0070*/ 	.byte	0x04, 0x1c
        /*0072*/ 	.short	(.L_23 - .L_22)


	//   ....[0]....
.L_22:
        /*0074*/ 	.word	0x00001660


	//   ....[1]....
        /*0078*/ 	.word	0x00001690


	//----- nvinfo : EIATTR_CRS_STACK_SIZE
	.align		4
.L_23:
        /*007c*/ 	.byte	0x04, 0x1e
        /*007e*/ 	.short	(.L_25 - .L_24)
.L_24:
        /*0080*/ 	.word	0x00000000


	//----- nvinfo : EIATTR_CBANK_PARAM_SIZE
	.align		4
.L_25:
        /*0084*/ 	.byte	0x03, 0x19
        /*0086*/ 	.short	0x0020


	//----- nvinfo : EIATTR_PARAM_CBANK
	.align		4
        /*0088*/ 	.byte	0x04, 0x0a
        /*008a*/ 	.short	(.L_27 - .L_26)
	.align		4
.L_26:
        /*008c*/ 	.word	index@(.nv.constant0._Z14do_some_thingsP5PointiiPiPf)
        /*0090*/ 	.short	0x0380
        /*0092*/ 	.short	0x0020


	//----- nvinfo : EIATTR_SW_WAR
	.align		4
.L_27:
        /*0094*/ 	.byte	0x04, 0x36
        /*0096*/ 	.short	(.L_29 - .L_28)
.L_28:
        /*0098*/ 	.word	0x00000008
.L_29:


//--------------------- .nv.callgraph             --------------------------
	.section	.nv.callgraph,"",@"SHT_CUDA_CALLGRAPH"
	.align	4
	.sectionentsize	8
	.align		4
        /*0000*/ 	.word	0x00000000
	.align		4
        /*0004*/ 	.word	0xffffffff
	.align		4
        /*0008*/ 	.word	0x00000000
	.align		4
        /*000c*/ 	.word	0xfffffffe
	.align		4
        /*0010*/ 	.word	0x00000000
	.align		4
        /*0014*/ 	.word	0xfffffffd
	.align		4
        /*0018*/ 	.word	0x00000000
	.align		4
        /*001c*/ 	.word	0xfffffffc


//--------------------- .text._Z14do_some_thingsP5PointiiPiPf --------------------------
	.section	.text._Z14do_some_thingsP5PointiiPiPf,"ax",@progbits
	.align	128
        .global         _Z14do_some_thingsP5PointiiPiPf
        .type           _Z14do_some_thingsP5PointiiPiPf,@function
        .size           _Z14do_some_thingsP5PointiiPiPf,(.L_x_35 - _Z14do_some_thingsP5PointiiPiPf)
        .other          _Z14do_some_thingsP5PointiiPiPf,@"STO_CUDA_ENTRY STV_DEFAULT"
_Z14do_some_thingsP5PointiiPiPf:
.text._Z14do_some_thingsP5PointiiPiPf:
[----:B------:R-:W-:Y:S01]  /*0000*/  LDC R1, c[0x0][0x37c] ;  /* 0x0000df00ff017b82 */ /* 0x000fe20000000800 */
[----:B------:R-:W0:Y:S01]  /*0010*/  S2R R4, SR_TID.X ;  /* 0x0000000000047919 */ /* 0x000e220000002100 */
[----:B------:R-:W1:Y:S01]  /*0020*/  LDCU UR6, c[0x0][0x38c] ;  /* 0x00007180ff0677ac */ /* 0x000e620008000800 */
[----:B------:R-:W-:Y:S01]  /*0030*/  CS2R R12, SRZ ;  /* 0x00000000000c7805 */ /* 0x000fe2000001ff00 */
[----:B------:R-:W2:Y:S01]  /*0040*/  LDCU.64 UR4, c[0x0][0x358] ;  /* 0x00006b00ff0477ac */ /* 0x000ea20008000a00 */
[----:B-1----:R-:W-:Y:S02]  /*0050*/  UISETP.GE.AND UP0, UPT, UR6, 0x1, UPT ;  /* 0x000000010600788c */ /* 0x002fe4000bf06270 */
[----:B0-----:R-:W-:-:S04]  /*0060*/  IMAD R4, R4, UR6, RZ ;  /* 0x0000000604047c24 */ /* 0x001fc8000f8e02ff */
[----:B------:R-:W-:-:S03]  /*0070*/  VIADD R5, R4, UR6 ;  /* 0x0000000604057c36 */ /* 0x000fc60008000000 */
[----:B--2---:R-:W-:Y:S05]  /*0080*/  BRA.U !UP0, `(.L_x_0) ;  /* 0x0000000d08a87547 */ /* 0x004fea000b800000 */
[C---:B------:R-:W-:Y:S01]  /*0090*/  VIADDMNMX R3, R4.reuse, 0x1, R5, !PT ;  /* 0x0000000104037846 */ /* 0x040fe20007800105 */
[----:B------:R-:W-:Y:S01]  /*00a0*/  BSSY.RECONVERGENT B0, `(.L_x_1) ;  /* 0x0000077000007945 */ /* 0x000fe20003800200 */
[----:B------:R-:W-:Y:S01]  /*00b0*/  CS2R R12, SRZ ;  /* 0x00000000000c7805 */ /* 0x000fe2000001ff00 */
[--C-:B------:R-:W-:Y:S02]  /*00c0*/  IMAD.MOV.U32 R0, RZ, RZ, R4.reuse ;  /* 0x000000ffff007224 */ /* 0x100fe400078e0004 */
[----:B------:R-:W-:Y:S02]  /*00d0*/  IMAD.IADD R6, R3, 0x1, -R4 ;  /* 0x0000000103067824 */ /* 0x000fe400078e0a04 */
[----:B------:R-:W-:-:S03]  /*00e0*/  IMAD.IADD R3, R4, 0x1, -R3 ;  /* 0x0000000104037824 */ /* 0x000fc600078e0a03 */
[----:B------:R-:W-:Y:S02]  /*00f0*/  LOP3.LUT R23, R6, 0xf, RZ, 0xc0, !PT ;  /* 0x0000000f06177812 */ /* 0x000fe400078ec0ff */
[----:B------:R-:W-:Y:S02]  /*0100*/  ISETP.GT.U32.AND P1, PT, R3, -0x10, PT ;  /* 0xfffffff00300780c */ /* 0x000fe40003f24070 */
[----:B------:R-:W-:-:S11]  /*0110*/  ISETP.NE.AND P0, PT, R23, RZ, PT ;  /* 0x000000ff1700720c */ /* 0x000fd60003f05270 */
[----:B------:R-:W-:Y:S05]  /*0120*/  @P1 BRA `(.L_x_2) ;  /* 0x0000000400b81947 */ /* 0x000fea0003800000 */
[----:B------:R-:W0:Y:S01]  /*0130*/  LDC.64 R2, c[0x0][0x380] ;  /* 0x0000e000ff027b82 */ /* 0x000e220000000a00 */
[----:B------:R-:W-:Y:S01]  /*0140*/  LOP3.LUT R8, R6, 0xfffffff0, RZ, 0xc0, !PT ;  /* 0xfffffff006087812 */ /* 0x000fe200078ec0ff */
[----:B------:R-:W-:Y:S02]  /*0150*/  IMAD.MOV.U32 R12, RZ, RZ, RZ ;  /* 0x000000ffff0c7224 */ /* 0x000fe400078e00ff */
[----:B------:R-:W-:Y:S02]  /*0160*/  IMAD.MOV.U32 R0, RZ, RZ, R4 ;  /* 0x000000ffff007224 */ /* 0x000fe400078e0004 */
[----:B------:R-:W-:Y:S02]  /*0170*/  IMAD.MOV R8, RZ, RZ, -R8 ;  /* 0x000000ffff087224 */ /* 0x000fe400078e0a08 */
[----:B0-----:R-:W-:-:S03]  /*0180*/  IMAD.WIDE.U32 R2, R4, 0x8, R2 ;  /* 0x0000000804027825 */ /* 0x001fc600078e0002 */
[----:B------:R-:W-:-:S05]  /*0190*/  IADD3 R2, P1, PT, R2, 0x40, RZ ;  /* 0x0000004002027810 */ /* 0x000fca0007f3e0ff */
[----:B------:R-:W-:-:S08]  /*01a0*/  IMAD.X R3, RZ, RZ, R3, P1 ;  /* 0x000000ffff037224 */ /* 0x000fd000008e0603 */
.L_x_3:
[----:B------:R-:W2:Y:S04]  /*01b0*/  LDG.E R24, desc[UR4][R2.64+-0x40] ;  /* 0xffffc00402187981 */ /* 0x000ea8000c1e1900 */
[----:B------:R-:W3:Y:S04]  /*01c0*/  LDG.E R25, desc[UR4][R2.64+-0x3c] ;  /* 0xffffc40402197981 */ /* 0x000ee8000c1e1900 */
[----:B------:R-:W4:Y:S04]  /*01d0*/  LDG.E R26, desc[UR4][R2.64+-0x38] ;  /* 0xffffc804021a7981 */ /* 0x000f28000c1e1900 */
[----:B------:R-:W5:Y:S04]  /*01e0*/  LDG.E R19, desc[UR4][R2.64+-0x34] ;  /* 0xffffcc0402137981 */ /* 0x000f68000c1e1900 */
        /* <DEDUP_REMOVED lines=11> */
[----:B------:R-:W5:Y:S01]  /*02a0*/  LDG.E R7, desc[UR4][R2.64+-0x4] ;  /* 0xfffffc0402077981 */ /* 0x000f62000c1e1900 */
[----:B--2---:R-:W-:-:S02]  /*02b0*/  I2FP.F32.S32 R24, R24 ;  /* 0x0000001800187245 */ /* 0x004fc40000201400 */
[----:B---3--:R-:W-:-:S03]  /*02c0*/  I2FP.F32.S32 R25, R25 ;  /* 0x0000001900197245 */ /* 0x008fc60000201400 */
[----:B------:R-:W-:Y:S01]  /*02d0*/  FADD R24, R24, R13 ;  /* 0x0000000d18187221 */ /* 0x000fe20000000000 */
[----:B----4-:R-:W-:Y:S01]  /*02e0*/  I2FP.F32.S32 R13, R26 ;  /* 0x0000001a000d7245 */ /* 0x010fe20000201400 */
[----:B------:R-:W-:Y:S01]  /*02f0*/  FADD R25, R25, R12 ;  /* 0x0000000c19197221 */ /* 0x000fe20000000000 */
[----:B-----5:R-:W-:-:S03]  /*0300*/  I2FP.F32.S32 R12, R19 ;  /* 0x00000013000c7245 */ /* 0x020fc60000201400 */
[----:B------:R-:W-:Y:S01]  /*0310*/  FADD R13, R24, R13 ;  /* 0x0000000d180d7221 */ /* 0x000fe20000000000 */
[----:B------:R-:W-:Y:S01]  /*0320*/  I2FP.F32.S32 R20, R20 ;  /* 0x0000001400147245 */ /* 0x000fe20000201400 */
[----:B------:R-:W-:Y:S01]  /*0330*/  FADD R12, R25, R12 ;  /* 0x0000000c190c7221 */ /* 0x000fe20000000000 */
[----:B------:R-:W-:-:S03]  /*0340*/  I2FP.F32.S32 R21, R21 ;  /* 0x0000001500157245 */ /* 0x000fc60000201400 */
[----:B------:R-:W-:Y:S02]  /*0350*/  FADD R20, R13, R20 ;  /* 0x000000140d147221 */ /* 0x000fe40000000000 */
[----:B------:R-:W2:Y:S01]  /*0360*/  LDG.E R13, desc[UR4][R2.64+0x4] ;  /* 0x00000404020d7981 */ /* 0x000ea2000c1e1900 */
[----:B------:R-:W-:Y:S01]  /*0370*/  I2FP.F32.S32 R19, R22 ;  /* 0x0000001600137245 */ /* 0x000fe20000201400 */
[----:B------:R-:W-:Y:S02]  /*0380*/  FADD R21, R12, R21 ;  /* 0x000000150c157221 */ /* 0x000fe40000000000 */
[----:B------:R-:W3:Y:S01]  /*0390*/  LDG.E R12, desc[UR4][R2.64] ;  /* 0x00000004020c7981 */ /* 0x000ee2000c1e1900 */
[----:B------:R-:W-:Y:S01]  /*03a0*/  I2FP.F32.S32 R22, R15 ;  /* 0x0000000f00167245 */ /* 0x000fe20000201400 */
[----:B------:R-:W-:Y:S02]  /*03b0*/  FADD R19, R20, R19 ;  /* 0x0000001314137221 */ /* 0x000fe40000000000 */
[----:B------:R-:W4:Y:S01]  /*03c0*/  LDG.E R15, desc[UR4][R2.64+0x8] ;  /* 0x00000804020f7981 */ /* 0x000f22000c1e1900 */
[----:B------:R-:W-:Y:S01]  /*03d0*/  I2FP.F32.S32 R20, R14 ;  /* 0x0000000e00147245 */ /* 0x000fe20000201400 */
[----:B------:R-:W-:-:S02]  /*03e0*/  FADD R21, R21, R22 ;  /* 0x0000001615157221 */ /* 0x000fc40000000000 */
[----:B------:R-:W5:Y:S01]  /*03f0*/  LDG.E R14, desc[UR4][R2.64+0xc] ;  /* 0x00000c04020e7981 */ /* 0x000f62000c1e1900 */
[----:B------:R-:W-:Y:S01]  /*0400*/  I2FP.F32.S32 R22, R16 ;  /* 0x0000001000167245 */ /* 0x000fe20000201400 */
[----:B------:R-:W-:Y:S02]  /*0410*/  FADD R19, R19, R20 ;  /* 0x0000001413137221 */ /* 0x000fe40000000000 */
[----:B------:R-:W5:Y:S01]  /*0420*/  LDG.E R16, desc[UR4][R2.64+0x10] ;  /* 0x0000100402107981 */ /* 0x000f62000c1e1900 */
[----:B------:R-:W-:Y:S01]  /*0430*/  I2FP.F32.S32 R20, R17 ;  /* 0x0000001100147245 */ /* 0x000fe20000201400 */
[----:B------:R-:W-:Y:S02]  /*0440*/  FADD R21, R21, R22 ;  /* 0x0000001615157221 */ /* 0x000fe40000000000 */
[----:B------:R-:W5:Y:S01]  /*0450*/  LDG.E R17, desc[UR4][R2.64+0x14] ;  /* 0x0000140402117981 */ /* 0x000f62000c1e1900 */
[----:B------:R-:W-:Y:S01]  /*0460*/  I2FP.F32.S32 R24, R18 ;  /* 0x0000001200187245 */ /* 0x000fe20000201400 */
[----:B------:R-:W-:-:S02]  /*0470*/  FADD R20, R19, R20 ;  /* 0x0000001413147221 */ /* 0x000fc40000000000 */
[----:B------:R-:W5:Y:S01]  /*0480*/  LDG.E R18, desc[UR4][R2.64+0x18] ;  /* 0x0000180402127981 */ /* 0x000f62000c1e1900 */
[----:B------:R-:W-:Y:S01]  /*0490*/  I2FP.F32.S32 R25, R11 ;  /* 0x0000000b00197245 */ /* 0x000fe20000201400 */
[----:B------:R-:W-:Y:S02]  /*04a0*/  FADD R21, R21, R24 ;  /* 0x0000001815157221 */ /* 0x000fe40000000000 */
[----:B------:R-:W5:Y:S01]  /*04b0*/  LDG.E R19, desc[UR4][R2.64+0x1c] ;  /* 0x00001c0402137981 */ /* 0x000f62000c1e1900 */
[----:B------:R-:W-:-:S03]  /*04c0*/  I2FP.F32.S32 R24, R10 ;  /* 0x0000000a00187245 */ /* 0x000fc60000201400 */
[----:B------:R-:W5:Y:S01]  /*04d0*/  LDG.E R11, desc[UR4][R2.64+0x20] ;  /* 0x00002004020b7981 */ /* 0x000f62000c1e1900 */
[----:B------:R-:W-:-:S03]  /*04e0*/  FADD R22, R20, R25 ;  /* 0x0000001914167221 */ /* 0x000fc60000000000 */
[----:B------:R-:W5:Y:S01]  /*04f0*/  LDG.E R10, desc[UR4][R2.64+0x24] ;  /* 0x00002404020a7981 */ /* 0x000f62000c1e1900 */
[----:B------:R-:W-:-:S03]  /*0500*/  FADD R24, R21, R24 ;  /* 0x0000001815187221 */ /* 0x000fc60000000000 */
[----:B------:R-:W5:Y:S01]  /*0510*/  LDG.E R20, desc[UR4][R2.64+0x28] ;  /* 0x0000280402147981 */ /* 0x000f62000c1e1900 */
[----:B------:R-:W-:-:S03]  /*0520*/  I2FP.F32.S32 R25, R9 ;  /* 0x0000000900197245 */ /* 0x000fc60000201400 */
[----:B------:R-:W5:Y:S01]  /*0530*/  LDG.E R21, desc[UR4][R2.64+0x2c] ;  /* 0x00002c0402157981 */ /* 0x000f62000c1e1900 */
[----:B------:R-:W-:-:S03]  /*0540*/  I2FP.F32.S32 R27, R7 ;  /* 0x00000007001b7245 */ /* 0x000fc60000201400 */
[----:B------:R-:W5:Y:S01]  /*0550*/  LDG.E R9, desc[UR4][R2.64+0x30] ;  /* 0x0000300402097981 */ /* 0x000f62000c1e1900 */
[----:B------:R-:W-:-:S03]  /*0560*/  FADD R22, R22, R25 ;  /* 0x0000001916167221 */ /* 0x000fc60000000000 */
[----:B------:R-:W5:Y:S01]  /*0570*/  LDG.E R7, desc[UR4][R2.64+0x34] ;  /* 0x0000340402077981 */ /* 0x000f62000c1e1900 */
[----:B------:R-:W-:-:S03]  /*0580*/  FADD R27, R24, R27 ;  /* 0x0000001b181b7221 */ /* 0x000fc60000000000 */
[----:B------:R-:W5:Y:S04]  /*0590*/  LDG.E R24, desc[UR4][R2.64+0x38] ;  /* 0x0000380402187981 */ /* 0x000f68000c1e1900 */
[----:B------:R0:W5:Y:S01]  /*05a0*/  LDG.E R25, desc[UR4][R2.64+0x3c] ;  /* 0x00003c0402197981 */ /* 0x000162000c1e1900 */
[----:B------:R-:W-:-:S05]  /*05b0*/  VIADD R8, R8, 0x10 ;  /* 0x0000001008087836 */ /* 0x000fca0000000000 */
[----:B------:R-:W-:Y:S02]  /*05c0*/  ISETP.NE.AND P1, PT, R8, RZ, PT ;  /* 0x000000ff0800720c */ /* 0x000fe40003f25270 */
[----:B0-----:R-:W-:Y:S01]  /*05d0*/  IADD3 R2, P2, PT, R2, 0x80, RZ ;  /* 0x0000008002027810 */ /* 0x001fe20007f5e0ff */
[----:B------:R-:W-:-:S04]  /*05e0*/  VIADD R0, R0, 0x10 ;  /* 0x0000001000007836 */ /* 0x000fc80000000000 */
[----:B------:R-:W-:Y:S01]  /*05f0*/  IMAD.X R3, RZ, RZ, R3, P2 ;  /* 0x000000ffff037224 */ /* 0x000fe200010e0603 */
[----:B---3--:R-:W-:Y:S02]  /*0600*/  I2FP.F32.S32 R29, R12 ;  /* 0x0000000c001d7245 */ /* 0x008fe40000201400 */
[----:B--2---:R-:W-:Y:S02]  /*0610*/  I2FP.F32.S32 R12, R13 ;  /* 0x0000000d000c7245 */ /* 0x004fe40000201400 */
[----:B----4-:R-:W-:Y:S01]  /*0620*/  I2FP.F32.S32 R15, R15 ;  /* 0x0000000f000f7245 */ /* 0x010fe20000201400 */
[----:B------:R-:W-:Y:S02]  /*0630*/  FADD R22, R22, R29 ;  /* 0x0000001d16167221 */ /* 0x000fe40000000000 */
[----:B------:R-:W-:Y:S01]  /*0640*/  FADD R12, R27, R12 ;  /* 0x0000000c1b0c7221 */ /* 0x000fe20000000000 */
[----:B-----5:R-:W-:Y:S01]  /*0650*/  I2FP.F32.S32 R13, R14 ;  /* 0x0000000e000d7245 */ /* 0x020fe20000201400 */
[----:B------:R-:W-:Y:S01]  /*0660*/  FADD R15, R22, R15 ;  /* 0x0000000f160f7221 */ /* 0x000fe20000000000 */
[----:B------:R-:W-:-:S03]  /*0670*/  I2FP.F32.S32 R16, R16 ;  /* 0x0000001000107245 */ /* 0x000fc60000201400 */
[----:B------:R-:W-:Y:S01]  /*0680*/  FADD R12, R12, R13 ;  /* 0x0000000d0c0c7221 */ /* 0x000fe20000000000 */
[----:B------:R-:W-:Y:S01]  /*0690*/  I2FP.F32.S32 R17, R17 ;  /* 0x0000001100117245 */ /* 0x000fe20000201400 */
        /* <DEDUP_REMOVED lines=20> */
[----:B------:R-:W-:-:S04]  /*07e0*/  FADD R13, R13, R24 ;  /* 0x000000180d0d7221 */ /* 0x000fc80000000000 */
[----:B------:R-:W-:Y:S01]  /*07f0*/  FADD R12, R7, R12 ;  /* 0x0000000c070c7221 */ /* 0x000fe20000000000 */
[----:B------:R-:W-:Y:S06]  /*0800*/  @P1 BRA `(.L_x_3) ;  /* 0xfffffff800681947 */ /* 0x000fec000383ffff */
.L_x_2:
[----:B------:R-:W-:Y:S05]  /*0810*/  BSYNC.RECONVERGENT B0 ;  /* 0x0000000000007941 */ /* 0x000fea0003800200 */
.L_x_1:
[----:B------:R-:W-:Y:S04]  /*0820*/  BSSY.RECONVERGENT B0, `(.L_x_0) ;  /* 0x0000070000007945 */ /* 0x000fe80003800200 */
[----:B------:R-:W-:Y:S05]  /*0830*/  @!P0 BRA `(.L_x_4) ;  /* 0x0000000400b88947 */ /* 0x000fea0003800000 */
[----:B------:R-:W-:Y:S01]  /*0840*/  ISETP.GE.U32.AND P0, PT, R23, 0x8, PT ;  /* 0x000000081700780c */ /* 0x000fe20003f06070 */
[----:B------:R-:W-:Y:S01]  /*0850*/  BSSY.RECONVERGENT B1, `(.L_x_5) ;  /* 0x0000037000017945 */ /* 0x000fe20003800200 */
[----:B------:R-:W-:-:S04]  /*0860*/  LOP3.LUT R24, R6, 0x7, RZ, 0xc0, !PT ;  /* 0x0000000706187812 */ /* 0x000fc800078ec0ff */
[----:B------:R-:W-:-:S07]  /*0870*/  ISETP.NE.AND P1, PT, R24, RZ, PT ;  /* 0x000000ff1800720c */ /* 0x000fce0003f25270 */
[----:B------:R-:W-:Y:S06]  /*0880*/  @!P0 BRA `(.L_x_6) ;  /* 0x0000000000cc8947 */ /* 0x000fec0003800000 */
[----:B------:R-:W0:Y:S02]  /*0890*/  LDC.64 R2, c[0x0][0x380] ;  /* 0x0000e000ff027b82 */ /* 0x000e240000000a00 */
[----:B0-----:R-:W-:-:S05]  /*08a0*/  IMAD.WIDE.U32 R2, R0, 0x8, R2 ;  /* 0x0000000800027825 */ /* 0x001fca00078e0002 */
        /* <DEDUP_REMOVED lines=15> */
[----:B------:R0:W5:Y:S01]  /*09a0*/  LDG.E R20, desc[UR4][R2.64+0x3c] ;  /* 0x00003c0402147981 */ /* 0x000162000c1e1900 */
[----:B------:R-:W-:Y:S01]  /*09b0*/  VIADD R0, R0, 0x8 ;  /* 0x0000000800007836 */ /* 0x000fe20000000000 */
        /* <DEDUP_REMOVED lines=10> */
[----:B------:R-:W-:Y:S01]  /*0a60*/  FADD R19, R22, R19 ;  /* 0x0000001316137221 */ /* 0x000fe20000000000 */
[----:B0-----:R-:W-:Y:S01]  /*0a70*/  I2FP.F32.S32 R2, R17 ;  /* 0x0000001100027245 */ /* 0x001fe20000201400 */
        /* <DEDUP_REMOVED lines=18> */
[----:B------:R-:W-:Y:S02]  /*0ba0*/  FADD R13, R2, R7 ;  /* 0x00000007020d7221 */ /* 0x000fe40000000000 */
[----:B------:R-:W-:-:S07]  /*0bb0*/  FADD R12, R3, R20 ;  /* 0x00000014030c7221 */ /* 0x000fce0000000000 */
.L_x_6:
[----:B------:R-:W-:Y:S05]  /*0bc0*/  BSYNC.RECONVERGENT B1 ;  /* 0x0000000000017941 */ /* 0x000fea0003800200 */
.L_x_5:
        /* <DEDUP_REMOVED lines=15> */
[----:B------:R-:W5:Y:S01]  /*0cc0*/  LDG.E R17, desc[UR4][R2.64+0x1c] ;  /* 0x00001c0402117981 */ /* 0x000f62000c1e1900 */
        /* <DEDUP_REMOVED lines=17> */
.L_x_8:
[----:B------:R-:W-:Y:S05]  /*0de0*/  BSYNC.RECONVERGENT B1 ;  /* 0x0000000000017941 */ /* 0x000fea0003800200 */
.L_x_7:
[----:B------:R-:W-:Y:S05]  /*0df0*/  @!P1 BRA `(.L_x_4) ;  /* 0x0000000000489947 */ /* 0x000fea0003800000 */
[----:B------:R-:W0:Y:S01]  /*0e00*/  LDC.64 R2, c[0x0][0x380] ;  /* 0x0000e000ff027b82 */ /* 0x000e220000000a00 */
[----:B------:R-:W-:Y:S02]  /*0e10*/  IMAD.MOV R6, RZ, RZ, -R6 ;  /* 0x000000ffff067224 */ /* 0x000fe400078e0a06 */
[----:B0-----:R-:W-:-:S03]  /*0e20*/  IMAD.WIDE.U32 R2, R0, 0x8, R2 ;  /* 0x0000000800027825 */ /* 0x001fc600078e0002 */
[----:B------:R-:W-:-:S05]  /*0e30*/  IADD3 R8, P0, PT, R2, 0x4, RZ ;  /* 0x0000000402087810 */ /* 0x000fca0007f1e0ff */
[----:B------:R-:W-:-:S08]  /*0e40*/  IMAD.X R9, RZ, RZ, R3, P0 ;  /* 0x000000ffff097224 */ /* 0x000fd000000e0603 */
.L_x_9:
[----:B------:R-:W-:Y:S02]  /*0e50*/  IMAD.MOV.U32 R2, RZ, RZ, R8 ;  /* 0x000000ffff027224 */ /* 0x000fe400078e0008 */
[----:B------:R-:W-:-:S05]  /*0e60*/  IMAD.MOV.U32 R3, RZ, RZ, R9 ;  /* 0x000000ffff037224 */ /* 0x000fca00078e0009 */
[----:B------:R-:W2:Y:S04]  /*0e70*/  LDG.E R0, desc[UR4][R2.64+-0x4] ;  /* 0xfffffc0402007981 */ /* 0x000ea8000c1e1900 */
[----:B------:R-:W3:Y:S01]  /*0e80*/  LDG.E R7, desc[UR4][R2.64] ;  /* 0x0000000402077981 */ /* 0x000ee2000c1e1900 */
[----:B------:R-:W-:Y:S01]  /*0e90*/  VIADD R6, R6, 0x1 ;  /* 0x0000000106067836 */ /* 0x000fe20000000000 */
[----:B------:R-:W-:-:S04]  /*0ea0*/  IADD3 R8, P1, PT, R2, 0x8, RZ ;  /* 0x0000000802087810 */ /* 0x000fc80007f3e0ff */
[----:B------:R-:W-:Y:S01]  /*0eb0*/  ISETP.NE.AND P0, PT, R6, RZ, PT ;  /* 0x000000ff0600720c */ /* 0x000fe20003f05270 */
[----:B------:R-:W-:Y:S01]  /*0ec0*/  IMAD.X R9, RZ, RZ, R3, P1 ;  /* 0x000000ffff097224 */ /* 0x000fe200008e0603 */
[----:B--2---:R-:W-:Y:S02]  /*0ed0*/  I2FP.F32.S32 R0, R0 ;  /* 0x0000000000007245 */ /* 0x004fe40000201400 */
[----:B---3--:R-:W-:-:S03]  /*0ee0*/  I2FP.F32.S32 R7, R7 ;  /* 0x0000000700077245 */ /* 0x008fc60000201400 */
[----:B------:R-:W-:Y:S02]  /*0ef0*/  FADD R13, R0, R13 ;  /* 0x0000000d000d7221 */ /* 0x000fe40000000000 */
[----:B------:R-:W-:-:S04]  /*0f00*/  FADD R12, R7, R12 ;  /* 0x0000000c070c7221 */ /* 0x000fc80000000000 */
[----:B------:R-:W-:Y:S05]  /*0f10*/  @P0 BRA `(.L_x_9) ;  /* 0xfffffffc00cc0947 */ /* 0x000fea000383ffff */
.L_x_4:
[----:B------:R-:W-:Y:S05]  /*0f20*/  BSYNC.RECONVERGENT B0 ;  /* 0x0000000000007941 */ /* 0x000fea0003800200 */
.L_x_0:
[----:B------:R-:W-:Y:S01]  /*0f30*/  I2FP.F32.S32 R6, UR6 ;  /* 0x0000000600067c45 */ /* 0x000fe20008201400 */
[----:B------:R-:W-:Y:S03]  /*0f40*/  BSSY.RECONVERGENT B0, `(.L_x_10) ;  /* 0x000000c000007945 */ /* 0x000fe60003800200 */
[----:B------:R-:W0:Y:S08]  /*0f50*/  MUFU.RCP R3, R6 ;  /* 0x0000000600037308 */ /* 0x000e300000001000 */
[----:B------:R-:W1:Y:S01]  /*0f60*/  FCHK P0, R13, R6 ;  /* 0x000000060d007302 */ /* 0x000e620000000000 */
[----:B0-----:R-:W-:-:S04]  /*0f70*/  FFMA R0, -R6, R3, 1 ;  /* 0x3f80000006007423 */ /* 0x001fc80000000103 */
[----:B------:R-:W-:-:S04]  /*0f80*/  FFMA R0, R3, R0, R3 ;  /* 0x0000000003007223 */ /* 0x000fc80000000003 */
[----:B------:R-:W-:-:S04]  /*0f90*/  FFMA R3, R0, R13, RZ ;  /* 0x0000000d00037223 */ /* 0x000fc800000000ff */
[----:B------:R-:W-:-:S04]  /*0fa0*/  FFMA R2, -R6, R3, R13 ;  /* 0x0000000306027223 */ /* 0x000fc8000000010d */
[----:B------:R-:W-:Y:S01]  /*0fb0*/  FFMA R0, R0, R2, R3 ;  /* 0x0000000200007223 */ /* 0x000fe20000000003 */
[----:B-1----:R-:W-:Y:S06]  /*0fc0*/  @!P0 BRA `(.L_x_11) ;  /* 0x00000000000c8947 */ /* 0x002fec0003800000 */
[----:B------:R-:W-:Y:S01]  /*0fd0*/  IMAD.MOV.U32 R3, RZ, RZ, R13 ;  /* 0x000000ffff037224 */ /* 0x000fe200078e000d */
[----:B------:R-:W-:-:S07]  /*0fe0*/  MOV R2, 0x1000 ;  /* 0x0000100000027802 */ /* 0x000fce0000000f00 */
[----:B------:R-:W-:Y:S05]  /*0ff0*/  CALL.REL.NOINC `($__internal_0_$__cuda_sm3x_div_rn_noftz_f32_slowpath) ;  /* 0x0000000400a87944 */ /* 0x000fea0003c00000 */
.L_x_11:
[----:B------:R-:W-:Y:S05]  /*1000*/  BSYNC.RECONVERGENT B0 ;  /* 0x0000000000007941 */ /* 0x000fea0003800200 */
.L_x_10:
[----:B------:R-:W-:Y:S05]  /*1010*/  BRA.U !UP0, `(.L_x_12) ;  /* 0x0000000508947547 */ /* 0x000fea000b800000 */
[----:B------:R-:W0:Y:S01]  /*1020*/  LDC.64 R2, c[0x0][0x380] ;  /* 0x0000e000ff027b82 */ /* 0x000e220000000a00 */
[----:B------:R-:W-:Y:S01]  /*1030*/  BSSY.RECONVERGENT B0, `(.L_x_13) ;  /* 0x0000009000007945 */ /* 0x000fe20003800200 */
[----:B------:R-:W-:-:S07]  /*1040*/  IMAD.MOV.U32 R8, RZ, RZ, R4 ;  /* 0x000000ffff087224 */ /* 0x000fce00078e0004 */
.L_x_14:
[----:B0-----:R-:W-:-:S06]  /*1050*/  IMAD.WIDE.U32 R6, R8, 0x8, R2 ;  /* 0x0000000808067825 */ /* 0x001fcc00078e0002 */
[----:B------:R-:W2:Y:S01]  /*1060*/  LDG.E R6, desc[UR4][R6.64+0x4] ;  /* 0x0000040406067981 */ /* 0x000ea2000c1e1900 */
[----:B------:R-:W-:-:S05]  /*1070*/  VIADD R8, R8, 0x1 ;  /* 0x0000000108087836 */ /* 0x000fca0000000000 */
[----:B------:R-:W-:Y:S02]  /*1080*/  ISETP.LT.AND P1, PT, R8, R5, PT ;  /* 0x000000050800720c */ /* 0x000fe40003f21270 */
[----:B--2---:R-:W-:-:S04]  /*1090*/  I2FP.F32.S32 R9, R6 ;  /* 0x0000000600097245 */ /* 0x004fc80000201400 */
[----:B------:R-:W-:-:S13]  /*10a0*/  FSETP.GEU.AND P0, PT, R0, R9, PT ;  /* 0x000000090000720b */ /* 0x000fda0003f0e000 */
[----:B------:R-:W-:Y:S05]  /*10b0*/  @P0 BRA P1, `(.L_x_14) ;  /* 0xfffffffc00e40947 */ /* 0x000fea000083ffff */
[----:B------:R-:W-:Y:S05]  /*10c0*/  BSYNC.RECONVERGENT B0 ;  /* 0x0000000000007941 */ /* 0x000fea0003800200 */
.L_x_13:
[----:B------:R-:W-:Y:S05]  /*10d0*/  @P0 BRA `(.L_x_12) ;  /* 0x0000000400640947 */ /* 0x000fea0003800000 */
[C---:B------:R-:W-:Y:S01]  /*10e0*/  VIADDMNMX R5, R4.reuse, 0x1, R5, !PT ;  /* 0x0000000104057846 */ /* 0x040fe20007800105 */
[----:B------:R0:W1:Y:S01]  /*10f0*/  F2I.TRUNC.NTZ R9, R0 ;  /* 0x0000000000097305 */ /* 0x000062000020f100 */
[----:B------:R-:W-:Y:S03]  /*1100*/  BSSY.RECONVERGENT B0, `(.L_x_15) ;  /* 0x0000024000007945 */ /* 0x000fe60003800200 */
[----:B------:R-:W-:Y:S02]  /*1110*/  IMAD.IADD R10, R5, 0x1, -R4 ;  /* 0x00000001050a7824 */ /* 0x000fe400078e0a04 */
[----:B------:R-:W-:-:S03]  /*1120*/  IMAD.IADD R5, R4, 0x1, -R5 ;  /* 0x0000000104057824 */ /* 0x000fc600078e0a05 */
[----:B------:R-:W-:Y:S02]  /*1130*/  LOP3.LUT R11, R10, 0xf, RZ, 0xc0, !PT ;  /* 0x0000000f0a0b7812 */ /* 0x000fe400078ec0ff */
[----:B------:R-:W-:Y:S02]  /*1140*/  ISETP.GT.U32.AND P1, PT, R5, -0x10, PT ;  /* 0xfffffff00500780c */ /* 0x000fe40003f24070 */
[----:B------:R-:W-:-:S11]  /*1150*/  ISETP.NE.AND P0, PT, R11, RZ, PT ;  /* 0x000000ff0b00720c */ /* 0x000fd60003f05270 */
[----:B01----:R-:W-:Y:S05]  /*1160*/  @P1 BRA `(.L_x_16) ;  /* 0x0000000000741947 */ /* 0x003fea0003800000 */
[----:B------:R-:W-:Y:S01]  /*1170*/  IMAD.WIDE.U32 R6, R4, 0x8, R2 ;  /* 0x0000000804067825 */ /* 0x000fe200078e0002 */
[----:B------:R-:W-:Y:S02]  /*1180*/  LOP3.LUT R0, R10, 0xfffffff0, RZ, 0xc0, !PT ;  /* 0xfffffff00a007812 */ /* 0x000fe400078ec0ff */
[----:B------:R-:W-:-:S03]  /*1190*/  IADD3 R5, P1, PT, R6, 0x44, RZ ;  /* 0x0000004406057810 */ /* 0x000fc60007f3e0ff */
[----:B------:R-:W-:Y:S02]  /*11a0*/  IMAD.MOV R0, RZ, RZ, -R0 ;  /* 0x000000ffff007224 */ /* 0x000fe400078e0a00 */
[----:B------:R-:W-:-:S08]  /*11b0*/  IMAD.X R8, RZ, RZ, R7, P1 ;  /* 0x000000ffff087224 */ /* 0x000fd000008e0607 */
.L_x_17:
[----:B0-----:R-:W-:Y:S02]  /*11c0*/  IMAD.MOV.U32 R6, RZ, RZ, R5 ;  /* 0x000000ffff067224 */ /* 0x001fe400078e0005 */
[----:B------:R-:W-:Y:S02]  /*11d0*/  IMAD.MOV.U32 R7, RZ, RZ, R8 ;  /* 0x000000ffff077224 */ /* 0x000fe400078e0008 */
[----:B------:R-:W-:Y:S01]  /*11e0*/  VIADD R0, R0, 0x10 ;  /* 0x0000001000007836 */ /* 0x000fe20000000000 */
[----:B------:R-:W-:Y:S01]  /*11f0*/  IADD3 R5, P2, PT, R6, 0x80, RZ ;  /* 0x0000008006057810 */ /* 0x000fe20007f5e0ff */
[----:B------:R-:W-:Y:S01]  /*1200*/  VIADD R4, R4, 0x10 ;  /* 0x0000001004047836 */ /* 0x000fe20000000000 */
[----:B------:R0:W-:Y:S02]  /*1210*/  STG.E desc[UR4][R6.64+-0x40], R9 ;  /* 0xffffc00906007986 */ /* 0x0001e4000c101904 */
[----:B------:R-:W-:Y:S01]  /*1220*/  ISETP.NE.AND P1, PT, R0, RZ, PT ;  /* 0x000000ff0000720c */ /* 0x000fe20003f25270 */
[----:B------:R-:W-:Y:S01]  /*1230*/  IMAD.X R8, RZ, RZ, R7, P2 ;  /* 0x000000ffff087224 */ /* 0x000fe200010e0607 */
[----:B------:R0:W-:Y:S04]  /*1240*/  STG.E desc[UR4][R6.64+-0x38], R9 ;  /* 0xffffc80906007986 */ /* 0x0001e8000c101904 */
        /* <DEDUP_REMOVED lines=13> */
[----:B------:R0:W-:Y:S01]  /*1320*/  STG.E desc[UR4][R6.64+0x38], R9 ;  /* 0x0000380906007986 */ /* 0x0001e2000c101904 */
[----:B------:R-:W-:Y:S05]  /*1330*/  @P1 BRA `(.L_x_17) ;  /* 0xfffffffc00a01947 */ /* 0x000fea000383ffff */
.L_x_16:
[----:B------:R-:W-:Y:S05]  /*1340*/  BSYNC.RECONVERGENT B0 ;  /* 0x0000000000007941 */ /* 0x000fea0003800200 */
.L_x_15:
[----:B------:R-:W-:Y:S04]  /*1350*/  BSSY.RECONVERGENT B0, `(.L_x_18) ;  /* 0x0000029000007945 */ /* 0x000fe80003800200 */
[----:B------:R-:W-:Y:S05]  /*1360*/  @!P0 BRA `(.L_x_19) ;  /* 0x00000000009c8947 */ /* 0x000fea0003800000 */
[----:B------:R-:W-:Y:S01]  /*1370*/  ISETP.GE.U32.AND P0, PT, R11, 0x8, PT ;  /* 0x000000080b00780c */ /* 0x000fe20003f06070 */
[----:B------:R-:W-:Y:S01]  /*1380*/  BSSY.RECONVERGENT B1, `(.L_x_20) ;  /* 0x000000e000017945 */ /* 0x000fe20003800200 */
[----:B------:R-:W-:-:S04]  /*1390*/  LOP3.LUT R0, R10, 0x7, RZ, 0xc0, !PT ;  /* 0x000000070a007812 */ /* 0x000fc800078ec0ff */
[----:B------:R-:W-:-:S07]  /*13a0*/  ISETP.NE.AND P1, PT, R0, RZ, PT ;  /* 0x000000ff0000720c */ /* 0x000fce0003f25270 */
[----:B------:R-:W-:Y:S06]  /*13b0*/  @!P0 BRA `(.L_x_21) ;  /* 0x0000000000288947 */ /* 0x000fec0003800000 */
[----:B0-----:R-:W-:-:S04]  /*13c0*/  IMAD.WIDE.U32 R6, R4, 0x8, R2 ;  /* 0x0000000804067825 */ /* 0x001fc800078e0002 */
[----:B------:R-:W-:Y:S01]  /*13d0*/  VIADD R4, R4, 0x8 ;  /* 0x0000000804047836 */ /* 0x000fe20000000000 */
[----:B------:R1:W-:Y:S04]  /*13e0*/  STG.E desc[UR4][R6.64+0x4], R9 ;  /* 0x0000040906007986 */ /* 0x0003e8000c101904 */
[----:B------:R1:W-:Y:S04]  /*13f0*/  STG.E desc[UR4][R6.64+0xc], R9 ;  /* 0x00000c0906007986 */ /* 0x0003e8000c101904 */
[----:B------:R1:W-:Y:S04]  /*1400*/  STG.E desc[UR4][R6.64+0x14], R9 ;  /* 0x0000140906007986 */ /* 0x0003e8000c101904 */
[----:B------:R1:W-:Y:S04]  /*1410*/  STG.E desc[UR4][R6.64+0x1c], R9 ;  /* 0x00001c0906007986 */ /* 0x0003e8000c101904 */
[----:B------:R1:W-:Y:S04]  /*1420*/  STG.E desc[UR4][R6.64+0x24], R9 ;  /* 0x0000240906007986 */ /* 0x0003e8000c101904 */
[----:B------:R1:W-:Y:S04]  /*1430*/  STG.E desc[UR4][R6.64+0x2c], R9 ;  /* 0x00002c0906007986 */ /* 0x0003e8000c101904 */
[----:B------:R1:W-:Y:S04]  /*1440*/  STG.E desc[UR4][R6.64+0x34], R9 ;  /* 0x0000340906007986 */ /* 0x0003e8000c101904 */
[----:B------:R1:W-:Y:S02]  /*1450*/  STG.E desc[UR4][R6.64+0x3c], R9 ;  /* 0x00003c0906007986 */ /* 0x0003e4000c101904 */
.L_x_21:
[----:B------:R-:W-:Y:S05]  /*1460*/  BSYNC.RECONVERGENT B1 ;  /* 0x0000000000017941 */ /* 0x000fea0003800200 */
.L_x_20:
[----:B------:R-:W-:Y:S05]  /*1470*/  @!P1 BRA `(.L_x_19) ;  /* 0x0000000000589947 */ /* 0x000fea0003800000 */
[----:B------:R-:W-:Y:S02]  /*1480*/  ISETP.GE.U32.AND P0, PT, R0, 0x4, PT ;  /* 0x000000040000780c */ /* 0x000fe40003f06070 */
[----:B------:R-:W-:-:S04]  /*1490*/  LOP3.LUT R0, R10, 0x3, RZ, 0xc0, !PT ;  /* 0x000000030a007812 */ /* 0x000fc800078ec0ff */
[----:B------:R-:W-:-:S07]  /*14a0*/  ISETP.NE.AND P1, PT, R0, RZ, PT ;  /* 0x000000ff0000720c */ /* 0x000fce0003f25270 */
[----:B01----:R-:W-:-:S04]  /*14b0*/  @P0 IMAD.WIDE.U32 R6, R4, 0x8, R2 ;  /* 0x0000000804060825 */ /* 0x003fc800078e0002 */
[----:B------:R-:W-:Y:S01]  /*14c0*/  @P0 VIADD R4, R4, 0x4 ;  /* 0x0000000404040836 */ /* 0x000fe20000000000 */
[----:B------:R2:W-:Y:S04]  /*14d0*/  @P0 STG.E desc[UR4][R6.64+0x4], R9 ;  /* 0x0000040906000986 */ /* 0x0005e8000c101904 */
[----:B------:R2:W-:Y:S04]  /*14e0*/  @P0 STG.E desc[UR4][R6.64+0xc], R9 ;  /* 0x00000c0906000986 */ /* 0x0005e8000c101904 */
[----:B------:R2:W-:Y:S04]  /*14f0*/  @P0 STG.E desc[UR4][R6.64+0x14], R9 ;  /* 0x0000140906000986 */ /* 0x0005e8000c101904 */
[----:B------:R2:W-:Y:S01]  /*1500*/  @P0 STG.E desc[UR4][R6.64+0x1c], R9 ;  /* 0x00001c0906000986 */ /* 0x0005e2000c101904 */
[----:B------:R-:W-:Y:S05]  /*1510*/  @!P1 BRA `(.L_x_19) ;  /* 0x0000000000309947 */ /* 0x000fea0003800000 */
[----:B------:R-:W-:-:S04]  /*1520*/  IMAD.WIDE.U32 R2, R4, 0x8, R2 ;  /* 0x0000000804027825 */ /* 0x000fc800078e0002 */
[----:B------:R-:W-:Y:S01]  /*1530*/  IMAD.MOV R0, RZ, RZ, -R0 ;  /* 0x000000ffff007224 */ /* 0x000fe200078e0a00 */
[----:B------:R-:W-:-:S05]  /*1540*/  IADD3 R4, P0, PT, R2, 0x4, RZ ;  /* 0x0000000402047810 */ /* 0x000fca0007f1e0ff */
[----:B------:R-:W-:-:S08]  /*1550*/  IMAD.X R5, RZ, RZ, R3, P0 ;  /* 0x000000ffff057224 */ /* 0x000fd000000e0603 */
.L_x_22:
[----:B------:R-:W-:Y:S01]  /*1560*/  IMAD.MOV.U32 R2, RZ, RZ, R4 ;  /* 0x000000ffff027224 */ /* 0x000fe200078e0004 */
[----:B------:R-:W-:Y:S01]  /*1570*/  IADD3 R4, P1, PT, R4, 0x8, RZ ;  /* 0x0000000804047810 */ /* 0x000fe20007f3e0ff */
[--C-:B------:R-:W-:Y:S02]  /*1580*/  IMAD.MOV.U32 R3, RZ, RZ, R5.reuse ;  /* 0x000000ffff037224 */ /* 0x100fe400078e0005 */
[----:B------:R-:W-:Y:S02]  /*1590*/  VIADD R0, R0, 0x1 ;  /* 0x0000000100007836 */ /* 0x000fe40000000000 */
[----:B------:R-:W-:Y:S01]  /*15a0*/  IMAD.X R5, RZ, RZ, R5, P1 ;  /* 0x000000ffff057224 */ /* 0x000fe200008e0605 */
[----:B------:R3:W-:Y:S02]  /*15b0*/  STG.E desc[UR4][R2.64], R9 ;  /* 0x0000000902007986 */ /* 0x0007e4000c101904 */
[----:B------:R-:W-:-:S13]  /*15c0*/  ISETP.NE.AND P0, PT, R0, RZ, PT ;  /* 0x000000ff0000720c */ /* 0x000fda0003f05270 */
[----:B---3--:R-:W-:Y:S05]  /*15d0*/  @P0 BRA `(.L_x_22) ;  /* 0xfffffffc00e00947 */ /* 0x008fea000383ffff */
.L_x_19:
[----:B------:R-:W-:Y:S05]  /*15e0*/  BSYNC.RECONVERGENT B0 ;  /* 0x0000000000007941 */ /* 0x000fea0003800200 */
.L_x_18:
[----:B------:R-:W3:Y:S01]  /*15f0*/  S2R R0, SR_LANEID ;  /* 0x0000000000007919 */ /* 0x000ee20000000000 */
[----:B------:R-:W4:Y:S01]  /*1600*/  LDC.64 R2, c[0x0][0x390] ;  /* 0x0000e400ff027b82 */ /* 0x000f220000000a00 */
[----:B------:R-:W-:Y:S02]  /*1610*/  VOTEU.ANY UR6, UPT, PT ;  /* 0x0000000000067886 */ /* 0x000fe400038e0100 */
[----:B------:R-:W-:Y:S02]  /*1620*/  UFLO.U32 UR7, UR6 ;  /* 0x00000006000772bd */ /* 0x000fe400080e0000 */
[----:B------:R-:W4:Y:S04]  /*1630*/  POPC R5, UR6 ;  /* 0x0000000600057d09 */ /* 0x000f280008000000 */
[----:B---3--:R-:W-:-:S13]  /*1640*/  ISETP.EQ.U32.AND P0, PT, R0, UR7, PT ;  /* 0x0000000700007c0c */ /* 0x008fda000bf02070 */
[----:B----4-:R-:W-:Y:S01]  /*1650*/  @P0 REDG.E.ADD.STRONG.GPU desc[UR4][R2.64], R5 ;  /* 0x000000050200098e */ /* 0x010fe2000c12e104 */
[----:B------:R-:W-:Y:S05]  /*1660*/  EXIT ;  /* 0x000000000000794d */ /* 0x000fea0003800000 */
.L_x_12:
[----:B------:R-:W0:Y:S02]  /*1670*/  LDC.64 R2, c[0x0][0x398] ;  /* 0x0000e600ff027b82 */ /* 0x000e240000000a00 */
[----:B0-----:R-:W-:Y:S01]  /*1680*/  REDG.E.ADD.F32.FTZ.RN.STRONG.GPU desc[UR4][R2.64], R12 ;  /* 0x0000000c020079a6 */ /* 0x001fe2000c12f304 */
[----:B------:R-:W-:Y:S05]  /*1690*/  EXIT ;  /* 0x000000000000794d */ /* 0x000fea0003800000 */
        .weak           $__internal_0_$__cuda_sm3x_div_rn_noftz_f32_slowpath
        .type           $__internal_0_$__cuda_sm3x_div_rn_noftz_f32_slowpath,@function
        .size           $__internal_0_$__cuda_sm3x_div_rn_noftz_f32_slowpath,(.L_x_35 - $__internal_0_$__cuda_sm3x_div_rn_noftz_f32_slowpath)
$__internal_0_$__cuda_sm3x_div_rn_noftz_f32_slowpath:
[----:B------:R-:W-:Y:S01]  /*16a0*/  SHF.R.U32.HI R7, RZ, 0x17, R6 ;  /* 0x00000017ff077819 */ /* 0x000fe20000011606 */
[----:B------:R-:W-:Y:S01]  /*16b0*/  BSSY.RECONVERGENT B1, `(.L_x_23) ;  /* 0x0000063000017945 */ /* 0x000fe20003800200 */
[----:B------:R-:W-:Y:S02]  /*16c0*/  SHF.R.U32.HI R0, RZ, 0x17, R3 ;  /* 0x00000017ff007819 */ /* 0x000fe40000011603 */
[----:B------:R-:W-:Y:S02]  /*16d0*/  LOP3.LUT R7, R7, 0xff, RZ, 0xc0, !PT ;  /* 0x000000ff07077812 */ /* 0x000fe400078ec0ff */
[----:B------:R-:W-:-:S03]  /*16e0*/  LOP3.LUT R13, R0, 0xff, RZ, 0xc0, !PT ;  /* 0x000000ff000d7812 */ /* 0x000fc600078ec0ff */
[----:B------:R-:W-:Y:S02]  /*16f0*/  VIADD R9, R7, 0xffffffff ;  /* 0xffffffff07097836 */ /* 0x000fe40000000000 */
[----:B------:R-:W-:-:S03]  /*1700*/  VIADD R10, R13, 0xffffffff ;  /* 0xffffffff0d0a7836 */ /* 0x000fc60000000000 */
[----:B------:R-:W-:-:S04]  /*1710*/  ISETP.GT.U32.AND P0, PT, R9, 0xfd, PT ;  /* 0x000000fd0900780c */ /* 0x000fc80003f04070 */
[----:B------:R-:W-:-:S13]  /*1720*/  ISETP.GT.U32.OR P0, PT, R10, 0xfd, P0 ;  /* 0x000000fd0a00780c */ /* 0x000fda0000704470 */
[----:B------:R-:W-:Y:S01]  /*1730*/  @!P0 IMAD.MOV.U32 R8, RZ, RZ, RZ ;  /* 0x000000ffff088224 */ /* 0x000fe200078e00ff */
[----:B------:R-:W-:Y:S06]  /*1740*/  @!P0 BRA `(.L_x_24) ;  /* 0x0000000000608947 */ /* 0x000fec0003800000 */
[----:B------:R-:W-:Y:S01]  /*1750*/  FSETP.GTU.FTZ.AND P0, PT, |R3|, +INF , PT ;  /* 0x7f8000000300780b */ /* 0x000fe20003f1c200 */
[----:B------:R-:W-:Y:S01]  /*1760*/  IMAD.MOV.U32 R0, RZ, RZ, R6 ;  /* 0x000000ffff007224 */ /* 0x000fe200078e0006 */
[----:B------:R-:W-:-:S04]  /*1770*/  FSETP.GTU.FTZ.AND P1, PT, |R6|, +INF , PT ;  /* 0x7f8000000600780b */ /* 0x000fc80003f3c200 */
[----:B------:R-:W-:-:S13]  /*1780*/  PLOP3.LUT P0, PT, P0, P1, PT, 0xf8, 0x8f ;  /* 0x00000000008f781c */ /* 0x000fda0000703f70 */
[----:B------:R-:W-:Y:S05]  /*1790*/  @P0 BRA `(.L_x_25) ;  /* 0x00000004004c0947 */ /* 0x000fea0003800000 */
[----:B------:R-:W-:-:S13]  /*17a0*/  LOP3.LUT P0, RZ, R6, 0x7fffffff, R3, 0xc8, !PT ;  /* 0x7fffffff06ff7812 */ /* 0x000fda000780c803 */
[----:B------:R-:W-:Y:S05]  /*17b0*/  @!P0 BRA `(.L_x_26) ;  /* 0x00000004003c8947 */ /* 0x000fea0003800000 */
[C---:B------:R-:W-:Y:S02]  /*17c0*/  FSETP.NEU.FTZ.AND P2, PT, |R3|.reuse, +INF , PT ;  /* 0x7f8000000300780b */ /* 0x040fe40003f5d200 */
[----:B------:R-:W-:Y:S02]  /*17d0*/  FSETP.NEU.FTZ.AND P1, PT, |R0|, +INF , PT ;  /* 0x7f8000000000780b */ /* 0x000fe40003f3d200 */
[----:B------:R-:W-:-:S11]  /*17e0*/  FSETP.NEU.FTZ.AND P0, PT, |R3|, +INF , PT ;  /* 0x7f8000000300780b */ /* 0x000fd60003f1d200 */
[----:B------:R-:W-:Y:S05]  /*17f0*/  @!P1 BRA !P2, `(.L_x_26) ;  /* 0x00000004002c9947 */ /* 0x000fea0005000000 */
[----:B------:R-:W-:-:S04]  /*1800*/  LOP3.LUT P2, RZ, R3, 0x7fffffff, RZ, 0xc0, !PT ;  /* 0x7fffffff03ff7812 */ /* 0x000fc8000784c0ff */
[----:B------:R-:W-:-:S13]  /*1810*/  PLOP3.LUT P1, PT, P1, P2, PT, 0x2f, 0xf2 ;  /* 0x0000000000f2781c */ /* 0x000fda0000f24577 */
[----:B------:R-:W-:Y:S05]  /*1820*/  @P1 BRA `(.L_x_27) ;  /* 0x0000000400181947 */ /* 0x000fea0003800000 */
[----:B------:R-:W-:-:S04]  /*1830*/  LOP3.LUT P1, RZ, R6, 0x7fffffff, RZ, 0xc0, !PT ;  /* 0x7fffffff06ff7812 */ /* 0x000fc8000782c0ff */
[----:B------:R-:W-:-:S13]  /*1840*/  PLOP3.LUT P0, PT, P0, P1, PT, 0x2f, 0xf2 ;  /* 0x0000000000f2781c */ /* 0x000fda0000702577 */
[----:B------:R-:W-:Y:S05]  /*1850*/  @P0 BRA `(.L_x_28) ;  /* 0x0000000400000947 */ /* 0x000fea0003800000 */
[----:B------:R-:W-:Y:S02]  /*1860*/  ISETP.GE.AND P0, PT, R10, RZ, PT ;  /* 0x000000ff0a00720c */ /* 0x000fe40003f06270 */
[----:B------:R-:W-:-:S11]  /*1870*/  ISETP.GE.AND P1, PT, R9, RZ, PT ;  /* 0x000000ff0900720c */ /* 0x000fd60003f26270 */
[----:B------:R-:W-:Y:S02]  /*1880*/  @P0 IMAD.MOV.U32 R8, RZ, RZ, RZ ;  /* 0x000000ffff080224 */ /* 0x000fe400078e00ff */
[----:B------:R-:W-:Y:S01]  /*1890*/  @!P0 FFMA R3, R3, 1.84467440737095516160e+19, RZ ;  /* 0x5f80000003038823 */ /* 0x000fe200000000ff */
[----:B------:R-:W-:Y:S02]  /*18a0*/  @!P0 IMAD.MOV.U32 R8, RZ, RZ, -0x40 ;  /* 0xffffffc0ff088424 */ /* 0x000fe400078e00ff */
[----:B------:R-:W-:Y:S02]  /*18b0*/  @!P1 FFMA R6, R0, 1.84467440737095516160e+19, RZ ;  /* 0x5f80000000069823 */ /* 0x000fe400000000ff */
[----:B------:R-:W-:-:S07]  /*18c0*/  @!P1 VIADD R8, R8, 0x40 ;  /* 0x0000004008089836 */ /* 0x000fce0000000000 */
.L_x_24:
[----:B------:R-:W-:Y:S01]  /*18d0*/  LEA R9, R7, 0xc0800000, 0x17 ;  /* 0xc080000007097811 */ /* 0x000fe200078eb8ff */
[----:B------:R-:W-:Y:S04]  /*18e0*/  BSSY.RECONVERGENT B2, `(.L_x_29) ;  /* 0x0000036000027945 */ /* 0x000fe80003800200 */
[----:B------:R-:W-:Y:S02]  /*18f0*/  IMAD.IADD R9, R6, 0x1, -R9 ;  /* 0x0000000106097824 */ /* 0x000fe400078e0a09 */
[----:B------:R-:W-:Y:S02]  /*1900*/  VIADD R6, R13, 0xffffff81 ;  /* 0xffffff810d067836 */ /* 0x000fe40000000000 */
[----:B------:R-:W0:Y:S01]  /*1910*/  MUFU.RCP R10, R9 ;  /* 0x00000009000a7308 */ /* 0x000e220000001000 */
[----:B------:R-:W-:Y:S01]  /*1920*/  FADD.FTZ R11, -R9, -RZ ;  /* 0x800000ff090b7221 */ /* 0x000fe20000010100 */
[C---:B------:R-:W-:Y:S01]  /*1930*/  IMAD R0, R6.reuse, -0x800000, R3 ;  /* 0xff80000006007824 */ /* 0x040fe200078e0203 */
[----:B------:R-:W-:-:S05]  /*1940*/  IADD3 R7, PT, PT, R6, 0x7f, -R7 ;  /* 0x0000007f06077810 */ /* 0x000fca0007ffe807 */
[----:B------:R-:W-:Y:S02]  /*1950*/  IMAD.IADD R7, R7, 0x1, R8 ;  /* 0x0000000107077824 */ /* 0x000fe400078e0208 */
[----:B0-----:R-:W-:-:S04]  /*1960*/  FFMA R13, R10, R11, 1 ;  /* 0x3f8000000a0d7423 */ /* 0x001fc8000000000b */
[----:B------:R-:W-:-:S04]  /*1970*/  FFMA R14, R10, R13, R10 ;  /* 0x0000000d0a0e7223 */ /* 0x000fc8000000000a */
[----:B------:R-:W-:-:S04]  /*1980*/  FFMA R3, R0, R14, RZ ;  /* 0x0000000e00037223 */ /* 0x000fc800000000ff */
[----:B------:R-:W-:-:S04]  /*1990*/  FFMA R10, R11, R3, R0 ;  /* 0x000000030b0a7223 */ /* 0x000fc80000000000 */
[----:B------:R-:W-:-:S04]  /*19a0*/  FFMA R13, R14, R10, R3 ;  /* 0x0000000a0e0d7223 */ /* 0x000fc80000000003 */
[----:B------:R-:W-:-:S04]  /*19b0*/  FFMA R10, R11, R13, R0 ;  /* 0x0000000d0b0a7223 */ /* 0x000fc80000000000 */
[----:B------:R-:W-:-:S05]  /*19c0*/  FFMA R0, R14, R10, R13 ;  /* 0x0000000a0e007223 */ /* 0x000fca000000000d */
[----:B------:R-:W-:-:S04]  /*19d0*/  SHF.R.U32.HI R3, RZ, 0x17, R0 ;  /* 0x00000017ff037819 */ /* 0x000fc80000011600 */
[----:B------:R-:W-:-:S05]  /*19e0*/  LOP3.LUT R3, R3, 0xff, RZ, 0xc0, !PT ;  /* 0x000000ff03037812 */ /* 0x000fca00078ec0ff */
[----:B------:R-:W-:-:S04]  /*19f0*/  IMAD.IADD R9, R3, 0x1, R7 ;  /* 0x0000000103097824 */ /* 0x000fc800078e0207 */
[----:B------:R-:W-:-:S05]  /*1a00*/  VIADD R3, R9, 0xffffffff ;  /* 0xffffffff09037836 */ /* 0x000fca0000000000 */
[----:B------:R-:W-:-:S13]  /*1a10*/  ISETP.GE.U32.AND P0, PT, R3, 0xfe, PT ;  /* 0x000000fe0300780c */ /* 0x000fda0003f06070 */
[----:B------:R-:W-:Y:S05]  /*1a20*/  @!P0 BRA `(.L_x_30) ;  /* 0x0000000000808947 */ /* 0x000fea0003800000 */
[----:B------:R-:W-:-:S13]  /*1a30*/  ISETP.GT.AND P0, PT, R9, 0xfe, PT ;  /* 0x000000fe0900780c */ /* 0x000fda0003f04270 */
[----:B------:R-:W-:Y:S05]  /*1a40*/  @P0 BRA `(.L_x_31) ;  /* 0x00000000006c0947 */ /* 0x000fea0003800000 */
[----:B------:R-:W-:-:S13]  /*1a50*/  ISETP.GE.AND P0, PT, R9, 0x1, PT ;  /* 0x000000010900780c */ /* 0x000fda0003f06270 */
[----:B------:R-:W-:Y:S05]  /*1a60*/  @P0 BRA `(.L_x_32) ;  /* 0x0000000000740947 */ /* 0x000fea0003800000 */
[----:B------:R-:W-:Y:S02]  /*1a70*/  ISETP.GE.AND P0, PT, R9, -0x18, PT ;  /* 0xffffffe80900780c */ /* 0x000fe40003f06270 */
[----:B------:R-:W-:-:S11]  /*1a80*/  LOP3.LUT R0, R0, 0x80000000, RZ, 0xc0, !PT ;  /* 0x8000000000007812 */ /* 0x000fd600078ec0ff */
[----:B------:R-:W-:Y:S05]  /*1a90*/  @!P0 BRA `(.L_x_32) ;  /* 0x0000000000688947 */ /* 0x000fea0003800000 */
[CCC-:B------:R-:W-:Y:S01]  /*1aa0*/  FFMA.RZ R3, R14.reuse, R10.reuse, R13.reuse ;  /* 0x0000000a0e037223 */ /* 0x1c0fe2000000c00d */
[C---:B------:R-:W-:Y:S02]  /*1ab0*/  VIADD R8, R9.reuse, 0x20 ;  /* 0x0000002009087836 */ /* 0x040fe40000000000 */
[CCC-:B------:R-:W-:Y:S01]  /*1ac0*/  FFMA.RM R6, R14.reuse, R10.reuse, R13.reuse ;  /* 0x0000000a0e067223 */ /* 0x1c0fe2000000400d */
[----:B------:R-:W-:Y:S02]  /*1ad0*/  ISETP.NE.AND P2, PT, R9, RZ, PT ;  /* 0x000000ff0900720c */ /* 0x000fe40003f45270 */
[----:B------:R-:W-:Y:S01]  /*1ae0*/  LOP3.LUT R7, R3, 0x7fffff, RZ, 0xc0, !PT ;  /* 0x007fffff03077812 */ /* 0x000fe200078ec0ff */
[----:B------:R-:W-:Y:S01]  /*1af0*/  FFMA.RP R3, R14, R10, R13 ;  /* 0x0000000a0e037223 */ /* 0x000fe2000000800d */
[----:B------:R-:W-:Y:S01]  /*1b00*/  ISETP.NE.AND P1, PT, R9, RZ, PT ;  /* 0x000000ff0900720c */ /* 0x000fe20003f25270 */
[----:B------:R-:W-:Y:S01]  /*1b10*/  IMAD.MOV R9, RZ, RZ, -R9 ;  /* 0x000000ffff097224 */ /* 0x000fe200078e0a09 */
[----:B------:R-:W-:-:S02]  /*1b20*/  LOP3.LUT R7, R7, 0x800000, RZ, 0xfc, !PT ;  /* 0x0080000007077812 */ /* 0x000fc400078efcff */
[----:B------:R-:W-:Y:S02]  /*1b30*/  FSETP.NEU.FTZ.AND P0, PT, R3, R6, PT ;  /* 0x000000060300720b */ /* 0x000fe40003f1d000 */
[----:B------:R-:W-:Y:S02]  /*1b40*/  SHF.L.U32 R8, R7, R8, RZ ;  /* 0x0000000807087219 */ /* 0x000fe400000006ff */
[----:B------:R-:W-:Y:S02]  /*1b50*/  SEL R6, R9, RZ, P2 ;  /* 0x000000ff09067207 */ /* 0x000fe40001000000 */
[----:B------:R-:W-:Y:S02]  /*1b60*/  ISETP.NE.AND P1, PT, R8, RZ, P1 ;  /* 0x000000ff0800720c */ /* 0x000fe40000f25270 */
[----:B------:R-:W-:Y:S02]  /*1b70*/  SHF.R.U32.HI R6, RZ, R6, R7 ;  /* 0x00000006ff067219 */ /* 0x000fe40000011607 */
[----:B------:R-:W-:-:S02]  /*1b80*/  PLOP3.LUT P0, PT, P0, P1, PT, 0xf8, 0x8f ;  /* 0x00000000008f781c */ /* 0x000fc40000703f70 */
[----:B------:R-:W-:Y:S02]  /*1b90*/  SHF.R.U32.HI R8, RZ, 0x1, R6 ;  /* 0x00000001ff087819 */ /* 0x000fe40000011606 */
[----:B------:R-:W-:-:S04]  /*1ba0*/  SEL R3, RZ, 0x1, !P0 ;  /* 0x00000001ff037807 */ /* 0x000fc80004000000 */
[----:B------:R-:W-:-:S04]  /*1bb0*/  LOP3.LUT R3, R3, 0x1, R8, 0xf8, !PT ;  /* 0x0000000103037812 */ /* 0x000fc800078ef808 */
[----:B------:R-:W-:-:S05]  /*1bc0*/  LOP3.LUT R3, R3, R6, RZ, 0xc0, !PT ;  /* 0x0000000603037212 */ /* 0x000fca00078ec0ff */
[----:B------:R-:W-:-:S05]  /*1bd0*/  IMAD.IADD R3, R8, 0x1, R3 ;  /* 0x0000000108037824 */ /* 0x000fca00078e0203 */
[----:B------:R-:W-:Y:S01]  /*1be0*/  LOP3.LUT R0, R3, R0, RZ, 0xfc, !PT ;  /* 0x0000000003007212 */ /* 0x000fe200078efcff */
[----:B------:R-:W-:Y:S06]  /*1bf0*/  BRA `(.L_x_32) ;  /* 0x0000000000107947 */ /* 0x000fec0003800000 */
.L_x_31:
[----:B------:R-:W-:-:S04]  /*1c00*/  LOP3.LUT R0, R0, 0x80000000, RZ, 0xc0, !PT ;  /* 0x8000000000007812 */ /* 0x000fc800078ec0ff */
[----:B------:R-:W-:Y:S01]  /*1c10*/  LOP3.LUT R0, R0, 0x7f800000, RZ, 0xfc, !PT ;  /* 0x7f80000000007812 */ /* 0x000fe200078efcff */
[----:B------:R-:W-:Y:S06]  /*1c20*/  BRA `(.L_x_32) ;  /* 0x0000000000047947 */ /* 0x000fec0003800000 */
.L_x_30:
[----:B------:R-:W-:-:S07]  /*1c30*/  IMAD R0, R7, 0x800000, R0 ;  /* 0x0080000007007824 */ /* 0x000fce00078e0200 */
.L_x_32:
[----:B------:R-:W-:Y:S05]  /*1c40*/  BSYNC.RECONVERGENT B2 ;  /* 0x0000000000027941 */ /* 0x000fea0003800200 */
.L_x_29:
[----:B------:R-:W-:Y:S05]  /*1c50*/  BRA `(.L_x_33) ;  /* 0x0000000000207947 */ /* 0x000fea0003800000 */
.L_x_28:
[----:B------:R-:W-:-:S04]  /*1c60*/  LOP3.LUT R0, R6, 0x80000000, R3, 0x48, !PT ;  /* 0x8000000006007812 */ /* 0x000fc800078e4803 */
[----:B------:R-:W-:Y:S01]  /*1c70*/  LOP3.LUT R0, R0, 0x7f800000, RZ, 0xfc, !PT ;  /* 0x7f80000000007812 */ /* 0x000fe200078efcff */
[----:B------:R-:W-:Y:S06]  /*1c80*/  BRA `(.L_x_33) ;  /* 0x0000000000147947 */ /* 0x000fec0003800000 */
.L_x_27:
[----:B------:R-:W-:Y:S01]  /*1c90*/  LOP3.LUT R0, R6, 0x80000000, R3, 0x48, !PT ;  /* 0x8000000006007812 */ /* 0x000fe200078e4803 */
[----:B------:R-:W-:Y:S06]  /*1ca0*/  BRA `(.L_x_33) ;  /* 0x00000000000c7947 */ /* 0x000fec0003800000 */
.L_x_26:
[----:B------:R-:W0:Y:S01]  /*1cb0*/  MUFU.RSQ R0, -QNAN ;  /* 0xffc0000000007908 */ /* 0x000e220000001400 */
[----:B------:R-:W-:Y:S05]  /*1cc0*/  BRA `(.L_x_33) ;  /* 0x0000000000047947 */ /* 0x000fea0003800000 */
.L_x_25:
[----:B------:R-:W-:-:S07]  /*1cd0*/  FADD.FTZ R0, R3, R0 ;  /* 0x0000000003007221 */ /* 0x000fce0000010000 */
.L_x_33:
[----:B------:R-:W-:Y:S05]  /*1ce0*/  BSYNC.RECONVERGENT B1 ;  /* 0x0000000000017941 */ /* 0x000fea0003800200 */
.L_x_23:
[----:B------:R-:W-:-:S04]  /*1cf0*/  IMAD.MOV.U32 R3, RZ, RZ, 0x0 ;  /* 0x00000000ff037424 */ /* 0x000fc800078e00ff */
[----:B0-----:R-:W-:Y:S05]  /*1d00*/  RET.REL.NODEC R2 `(_Z14do_some_thingsP5PointiiPiPf) ;  /* 0xffffffe002bc7950 */ /* 0x001fea0003c3ffff */
.L_x_34:
[----:B------:R-:W-:-:S00]  /*1d10*/  BRA `(.L_x_34) ;  /* 0xfffffffc00fc7947 */ /* 0x000fc0000383ffff */
[----:B------:R-:W-:-:S00]  /*1d20*/  NOP ;  /* 0x0000000000007918 */ /* 0x000fc00000000000 */
        /* <DEDUP_REMOVED lines=13> */
.L_x_35:


//--------------------- .nv.shared.reserved.0     --------------------------
	.section	.nv.shared.reserved.0,"aw",@nobits
	.weak		__nv_reservedSMEM_offset_0_alias
	.size		__nv_reservedSMEM_offset_0_alias, 0, 64
	.other		__nv_reservedSMEM_offset_0_alias,@"STO_CUDA_RESERVED_SHARED STV_DEFAULT"
__nv_reservedSMEM_offset_0_alias:
	.zero		0
	.zero		64


//--------------------- .nv.constant0._Z14do_some_thingsP5PointiiPiPf --------------------------
	.section	.nv.constant0._Z14do_some_thingsP5PointiiPiPf,"a",@progbits
	.sectionflags	@""
	.align	4
.nv.constant0._Z14do_some_thingsP5PointiiPiPf:
	.zero		928


//--------------------- SYMBOLS --------------------------

	.type		.nv.reservedSmem.offset0,@object
	.size		.nv.reservedSmem.offset0,0x4
